//
// Generated by NVIDIA NVVM Compiler
//
// Compiler Build ID: CL-36424714
// Cuda compilation tools, release 13.0, V13.0.88
// Based on NVVM 20.0.0
//

.version 9.0
.target sm_100
.address_size 64

	// .globl	_Z6matMulPfS_S_iii
.global .align 1 .b8 _ZN34_INTERNAL_3660eae9_4_k_cu_counter14cuda3std3__45__cpo5beginE[1];
.global .align 1 .b8 _ZN34_INTERNAL_3660eae9_4_k_cu_counter14cuda3std3__45__cpo3endE[1];
.global .align 1 .b8 _ZN34_INTERNAL_3660eae9_4_k_cu_counter14cuda3std3__45__cpo6cbeginE[1];
.global .align 1 .b8 _ZN34_INTERNAL_3660eae9_4_k_cu_counter14cuda3std3__45__cpo4cendE[1];
.global .align 1 .b8 _ZN34_INTERNAL_3660eae9_4_k_cu_counter14cuda3std3__45__cpo6rbeginE[1];
.global .align 1 .b8 _ZN34_INTERNAL_3660eae9_4_k_cu_counter14cuda3std3__45__cpo4rendE[1];
.global .align 1 .b8 _ZN34_INTERNAL_3660eae9_4_k_cu_counter14cuda3std3__45__cpo7crbeginE[1];
.global .align 1 .b8 _ZN34_INTERNAL_3660eae9_4_k_cu_counter14cuda3std3__45__cpo5crendE[1];
.global .align 1 .b8 _ZN34_INTERNAL_3660eae9_4_k_cu_counter14cuda3std3__436_GLOBAL__N__3660eae9_4_k_cu_counter16ignoreE[1];
.global .align 1 .b8 _ZN34_INTERNAL_3660eae9_4_k_cu_counter14cuda3std3__419piecewise_constructE[1];
.global .align 1 .b8 _ZN34_INTERNAL_3660eae9_4_k_cu_counter14cuda3std3__48in_placeE[1];
.global .align 1 .b8 _ZN34_INTERNAL_3660eae9_4_k_cu_counter14cuda3std3__420unreachable_sentinelE[1];
.global .align 1 .b8 _ZN34_INTERNAL_3660eae9_4_k_cu_counter14cuda3std3__47nulloptE[1];
.global .align 1 .b8 _ZN34_INTERNAL_3660eae9_4_k_cu_counter14cuda3std3__48unexpectE[1];
.global .align 1 .b8 _ZN34_INTERNAL_3660eae9_4_k_cu_counter14cuda3std6ranges3__45__cpo4swapE[1];
.global .align 1 .b8 _ZN34_INTERNAL_3660eae9_4_k_cu_counter14cuda3std6ranges3__45__cpo9iter_moveE[1];
.global .align 1 .b8 _ZN34_INTERNAL_3660eae9_4_k_cu_counter14cuda3std6ranges3__45__cpo5beginE[1];
.global .align 1 .b8 _ZN34_INTERNAL_3660eae9_4_k_cu_counter14cuda3std6ranges3__45__cpo3endE[1];
.global .align 1 .b8 _ZN34_INTERNAL_3660eae9_4_k_cu_counter14cuda3std6ranges3__45__cpo6cbeginE[1];
.global .align 1 .b8 _ZN34_INTERNAL_3660eae9_4_k_cu_counter14cuda3std6ranges3__45__cpo4cendE[1];
.global .align 1 .b8 _ZN34_INTERNAL_3660eae9_4_k_cu_counter14cuda3std6ranges3__45__cpo7advanceE[1];
.global .align 1 .b8 _ZN34_INTERNAL_3660eae9_4_k_cu_counter14cuda3std6ranges3__45__cpo9iter_swapE[1];
.global .align 1 .b8 _ZN34_INTERNAL_3660eae9_4_k_cu_counter14cuda3std6ranges3__45__cpo4nextE[1];
.global .align 1 .b8 _ZN34_INTERNAL_3660eae9_4_k_cu_counter14cuda3std6ranges3__45__cpo4prevE[1];
.global .align 1 .b8 _ZN34_INTERNAL_3660eae9_4_k_cu_counter14cuda3std6ranges3__45__cpo4dataE[1];
.global .align 1 .b8 _ZN34_INTERNAL_3660eae9_4_k_cu_counter14cuda3std6ranges3__45__cpo5cdataE[1];
.global .align 1 .b8 _ZN34_INTERNAL_3660eae9_4_k_cu_counter14cuda3std6ranges3__45__cpo4sizeE[1];
.global .align 1 .b8 _ZN34_INTERNAL_3660eae9_4_k_cu_counter14cuda3std6ranges3__45__cpo5ssizeE[1];
.global .align 1 .b8 _ZN34_INTERNAL_3660eae9_4_k_cu_counter14cuda3std6ranges3__45__cpo8distanceE[1];
.global .align 1 .b8 _ZN34_INTERNAL_3660eae9_4_k_cu_counter16thrust24THRUST_300001_SM_1000_NS8cuda_cub3parE[1];
.global .align 1 .b8 _ZN34_INTERNAL_3660eae9_4_k_cu_counter16thrust24THRUST_300001_SM_1000_NS8cuda_cub10par_nosyncE[1];
.global .align 1 .b8 _ZN34_INTERNAL_3660eae9_4_k_cu_counter16thrust24THRUST_300001_SM_1000_NS6system6detail10sequential3seqE[1];
.global .align 1 .b8 _ZN34_INTERNAL_3660eae9_4_k_cu_counter16thrust24THRUST_300001_SM_1000_NS12placeholders2_1E[1];
.global .align 1 .b8 _ZN34_INTERNAL_3660eae9_4_k_cu_counter16thrust24THRUST_300001_SM_1000_NS12placeholders2_2E[1];
.global .align 1 .b8 _ZN34_INTERNAL_3660eae9_4_k_cu_counter16thrust24THRUST_300001_SM_1000_NS12placeholders2_3E[1];
.global .align 1 .b8 _ZN34_INTERNAL_3660eae9_4_k_cu_counter16thrust24THRUST_300001_SM_1000_NS12placeholders2_4E[1];
.global .align 1 .b8 _ZN34_INTERNAL_3660eae9_4_k_cu_counter16thrust24THRUST_300001_SM_1000_NS12placeholders2_5E[1];
.global .align 1 .b8 _ZN34_INTERNAL_3660eae9_4_k_cu_counter16thrust24THRUST_300001_SM_1000_NS12placeholders2_6E[1];
.global .align 1 .b8 _ZN34_INTERNAL_3660eae9_4_k_cu_counter16thrust24THRUST_300001_SM_1000_NS12placeholders2_7E[1];
.global .align 1 .b8 _ZN34_INTERNAL_3660eae9_4_k_cu_counter16thrust24THRUST_300001_SM_1000_NS12placeholders2_8E[1];
.global .align 1 .b8 _ZN34_INTERNAL_3660eae9_4_k_cu_counter16thrust24THRUST_300001_SM_1000_NS12placeholders2_9E[1];
.global .align 1 .b8 _ZN34_INTERNAL_3660eae9_4_k_cu_counter16thrust24THRUST_300001_SM_1000_NS12placeholders3_10E[1];
.global .align 1 .b8 _ZN34_INTERNAL_3660eae9_4_k_cu_counter16thrust24THRUST_300001_SM_1000_NS3seqE[1];

.visible .entry _Z6matMulPfS_S_iii(
	.param .u64 .ptr .align 1 _Z6matMulPfS_S_iii_param_0,
	.param .u64 .ptr .align 1 _Z6matMulPfS_S_iii_param_1,
	.param .u64 .ptr .align 1 _Z6matMulPfS_S_iii_param_2,
	.param .u32 _Z6matMulPfS_S_iii_param_3,
	.param .u32 _Z6matMulPfS_S_iii_param_4,
	.param .u32 _Z6matMulPfS_S_iii_param_5
)
{
	.reg .pred 	%p<13>;
	.reg .b32 	%r<41>;
	.reg .b32 	%f<68>;
	.reg .b64 	%rd<53>;

	ld.param.u64 	%rd7, [_Z6matMulPfS_S_iii_param_0];
	ld.param.u64 	%rd8, [_Z6matMulPfS_S_iii_param_1];
	ld.param.u64 	%rd6, [_Z6matMulPfS_S_iii_param_2];
	ld.param.u32 	%r20, [_Z6matMulPfS_S_iii_param_3];
	ld.param.u32 	%r18, [_Z6matMulPfS_S_iii_param_4];
	ld.param.u32 	%r19, [_Z6matMulPfS_S_iii_param_5];
	cvta.to.global.u64 	%rd1, %rd8;
	cvta.to.global.u64 	%rd2, %rd7;
	mov.u32 	%r21, %ctaid.y;
	mov.u32 	%r22, %ntid.y;
	mov.u32 	%r23, %tid.y;
	mad.lo.s32 	%r1, %r21, %r22, %r23;
	mov.u32 	%r24, %ctaid.x;
	mov.u32 	%r25, %ntid.x;
	mov.u32 	%r26, %tid.x;
	mad.lo.s32 	%r2, %r24, %r25, %r26;
	setp.ge.s32 	%p1, %r1, %r20;
	setp.ge.s32 	%p2, %r2, %r19;
	or.pred  	%p3, %p1, %p2;
	@%p3 bra 	$L__BB0_14;
	setp.lt.s32 	%p4, %r18, 1;
	mov.f32 	%f67, 0f00000000;
	@%p4 bra 	$L__BB0_13;
	mul.lo.s32 	%r3, %r18, %r1;
	and.b32  	%r4, %r18, 7;
	setp.lt.u32 	%p5, %r18, 8;
	mov.f32 	%f67, 0f00000000;
	mov.b32 	%r39, 0;
	@%p5 bra 	$L__BB0_5;
	and.b32  	%r39, %r18, 2147483640;
	neg.s32 	%r37, %r39;
	shl.b32 	%r7, %r19, 3;
	mul.wide.u32 	%rd9, %r3, 4;
	add.s64 	%rd10, %rd9, %rd2;
	add.s64 	%rd52, %rd10, 16;
	mov.f32 	%f67, 0f00000000;
	mul.wide.s32 	%rd13, %r19, 4;
	mov.u32 	%r36, %r2;
$L__BB0_4:
	.pragma "nounroll";
	ld.global.f32 	%f17, [%rd52+-16];
	mul.wide.s32 	%rd11, %r36, 4;
	add.s64 	%rd12, %rd1, %rd11;
	ld.global.f32 	%f18, [%rd12];
	fma.rn.f32 	%f19, %f17, %f18, %f67;
	ld.global.f32 	%f20, [%rd52+-12];
	add.s64 	%rd14, %rd12, %rd13;
	ld.global.f32 	%f21, [%rd14];
	fma.rn.f32 	%f22, %f20, %f21, %f19;
	ld.global.f32 	%f23, [%rd52+-8];
	add.s64 	%rd15, %rd14, %rd13;
	ld.global.f32 	%f24, [%rd15];
	fma.rn.f32 	%f25, %f23, %f24, %f22;
	ld.global.f32 	%f26, [%rd52+-4];
	add.s64 	%rd16, %rd15, %rd13;
	ld.global.f32 	%f27, [%rd16];
	fma.rn.f32 	%f28, %f26, %f27, %f25;
	ld.global.f32 	%f29, [%rd52];
	add.s64 	%rd17, %rd16, %rd13;
	ld.global.f32 	%f30, [%rd17];
	fma.rn.f32 	%f31, %f29, %f30, %f28;
	ld.global.f32 	%f32, [%rd52+4];
	add.s64 	%rd18, %rd17, %rd13;
	ld.global.f32 	%f33, [%rd18];
	fma.rn.f32 	%f34, %f32, %f33, %f31;
	ld.global.f32 	%f35, [%rd52+8];
	add.s64 	%rd19, %rd18, %rd13;
	ld.global.f32 	%f36, [%rd19];
	fma.rn.f32 	%f37, %f35, %f36, %f34;
	ld.global.f32 	%f38, [%rd52+12];
	add.s64 	%rd20, %rd19, %rd13;
	ld.global.f32 	%f39, [%rd20];
	fma.rn.f32 	%f67, %f38, %f39, %f37;
	add.s32 	%r37, %r37, 8;
	add.s32 	%r36, %r36, %r7;
	add.s64 	%rd52, %rd52, 32;
	setp.ne.s32 	%p6, %r37, 0;
	@%p6 bra 	$L__BB0_4;
$L__BB0_5:
	setp.eq.s32 	%p7, %r4, 0;
	@%p7 bra 	$L__BB0_13;
	and.b32  	%r13, %r18, 3;
	setp.lt.u32 	%p8, %r4, 4;
	@%p8 bra 	$L__BB0_8;
	add.s32 	%r28, %r39, %r3;
	mul.wide.u32 	%rd21, %r28, 4;
	add.s64 	%rd22, %rd2, %rd21;
	ld.global.f32 	%f41, [%rd22];
	mad.lo.s32 	%r29, %r39, %r19, %r2;
	mul.wide.s32 	%rd23, %r29, 4;
	add.s64 	%rd24, %rd1, %rd23;
	ld.global.f32 	%f42, [%rd24];
	fma.rn.f32 	%f43, %f41, %f42, %f67;
	cvt.u64.u32 	%rd25, %r3;
	cvt.u64.u32 	%rd26, %r39;
	add.s64 	%rd27, %rd26, %rd25;
	shl.b64 	%rd28, %rd27, 2;
	add.s64 	%rd29, %rd2, %rd28;
	ld.global.f32 	%f44, [%rd29+4];
	mul.wide.s32 	%rd30, %r19, 4;
	add.s64 	%rd31, %rd24, %rd30;
	ld.global.f32 	%f45, [%rd31];
	fma.rn.f32 	%f46, %f44, %f45, %f43;
	ld.global.f32 	%f47, [%rd29+8];
	add.s64 	%rd32, %rd31, %rd30;
	ld.global.f32 	%f48, [%rd32];
	fma.rn.f32 	%f49, %f47, %f48, %f46;
	ld.global.f32 	%f50, [%rd29+12];
	add.s64 	%rd33, %rd32, %rd30;
	ld.global.f32 	%f51, [%rd33];
	fma.rn.f32 	%f67, %f50, %f51, %f49;
	add.s32 	%r39, %r39, 4;
$L__BB0_8:
	setp.eq.s32 	%p9, %r13, 0;
	@%p9 bra 	$L__BB0_13;
	setp.eq.s32 	%p10, %r13, 1;
	@%p10 bra 	$L__BB0_11;
	add.s32 	%r30, %r39, %r3;
	mul.wide.u32 	%rd34, %r30, 4;
	add.s64 	%rd35, %rd2, %rd34;
	ld.global.f32 	%f53, [%rd35];
	mad.lo.s32 	%r31, %r39, %r19, %r2;
	mul.wide.s32 	%rd36, %r31, 4;
	add.s64 	%rd37, %rd1, %rd36;
	ld.global.f32 	%f54, [%rd37];
	fma.rn.f32 	%f55, %f53, %f54, %f67;
	cvt.u64.u32 	%rd38, %r3;
	cvt.u64.u32 	%rd39, %r39;
	add.s64 	%rd40, %rd39, %rd38;
	shl.b64 	%rd41, %rd40, 2;
	add.s64 	%rd42, %rd2, %rd41;
	ld.global.f32 	%f56, [%rd42+4];
	mul.wide.s32 	%rd43, %r19, 4;
	add.s64 	%rd44, %rd37, %rd43;
	ld.global.f32 	%f57, [%rd44];
	fma.rn.f32 	%f67, %f56, %f57, %f55;
	add.s32 	%r39, %r39, 2;
$L__BB0_11:
	and.b32  	%r32, %r18, 1;
	setp.eq.b32 	%p11, %r32, 1;
	not.pred 	%p12, %p11;
	@%p12 bra 	$L__BB0_13;
	add.s32 	%r33, %r39, %r3;
	mul.wide.u32 	%rd45, %r33, 4;
	add.s64 	%rd46, %rd2, %rd45;
	ld.global.f32 	%f58, [%rd46];
	mad.lo.s32 	%r34, %r39, %r19, %r2;
	mul.wide.s32 	%rd47, %r34, 4;
	add.s64 	%rd48, %rd1, %rd47;
	ld.global.f32 	%f59, [%rd48];
	fma.rn.f32 	%f67, %f58, %f59, %f67;
$L__BB0_13:
	mad.lo.s32 	%r35, %r19, %r1, %r2;
	cvta.to.global.u64 	%rd49, %rd6;
	mul.wide.s32 	%rd50, %r35, 4;
	add.s64 	%rd51, %rd49, %rd50;
	st.global.f32 	[%rd51], %f67;
$L__BB0_14:
	ret;

}
	// .globl	_ZN3cub18CUB_300001_SM_10006detail11EmptyKernelIvEEvv
.visible .entry _ZN3cub18CUB_300001_SM_10006detail11EmptyKernelIvEEvv()
{


	ret;

}


// ===== COMPILED SASS (sm_100) =====

	.target	sm_100

	.elftype	@"ET_EXEC"


//--------------------- .note.nv.tkinfo           --------------------------
	.section	.note.nv.tkinfo,"",@"SHT_NOTE"
	.sectionflags	@"SHF_NOTE_NV_TKINFO"
	.tkinfo
        /*0018*/ 	.word	0x00000002
        /*0030*/ 	.string	""
        /*0030*/ 	.string	"ptxas"
        /*0030*/ 	.string	"Cuda compilation tools, release 13.0, V13.0.88"
        /*0030*/ 	.string	"Build cuda_13.0.r13.0/compiler.36424714_0"
        /*0030*/ 	.string	"-arch sm_100 -m 64 "



//--------------------- .note.nv.cuinfo           --------------------------
	.section	.note.nv.cuinfo,"",@"SHT_NOTE"
	.sectionflags	@"SHF_NOTE_NV_CUINFO"
        /*0018*/ 	.short	0x0002
        /*001a*/ 	.short	0x0064
        /*001c*/ 	.short	0x0082
	.zero		2


//--------------------- .nv.info                  --------------------------
	.section	.nv.info,"",@"SHT_CUDA_INFO"
	.align	4


	//----- nvinfo : EIATTR_REGCOUNT
	.align		4
        /*0000*/ 	.byte	0x04, 0x2f
        /*0002*/ 	.short	(.L_44 - .L_43)
	.align		4
.L_43:
        /*0004*/ 	.word	index@(_Z6matMulPfS_S_iii)
        /*0008*/ 	.word	0x00000020


	//----- nvinfo : EIATTR_FRAME_SIZE
	.align		4
.L_44:
        /*000c*/ 	.byte	0x04, 0x11
        /*000e*/ 	.short	(.L_46 - .L_45)
	.align		4
.L_45:
        /*0010*/ 	.word	index@(_Z6matMulPfS_S_iii)
        /*0014*/ 	.word	0x00000000


	//----- nvinfo : EIATTR_REGCOUNT
	.align		4
.L_46:
        /*0018*/ 	.byte	0x04, 0x2f
        /*001a*/ 	.short	(.L_48 - .L_47)
	.align		4
.L_47:
        /*001c*/ 	.word	index@(_ZN3cub18CUB_300001_SM_10006detail11EmptyKernelIvEEvv)
        /*0020*/ 	.word	0x00000004


	//----- nvinfo : EIATTR_FRAME_SIZE
	.align		4
.L_48:
        /*0024*/ 	.byte	0x04, 0x11
        /*0026*/ 	.short	(.L_50 - .L_49)
	.align		4
.L_49:
        /*0028*/ 	.word	index@(_ZN3cub18CUB_300001_SM_10006detail11EmptyKernelIvEEvv)
        /*002c*/ 	.word	0x00000000


	//----- nvinfo : EIATTR_MIN_STACK_SIZE
	.align		4
.L_50:
        /*0030*/ 	.byte	0x04, 0x12
        /*0032*/ 	.short	(.L_52 - .L_51)
	.align		4
.L_51:
        /*0034*/ 	.word	index@(_ZN3cub18CUB_300001_SM_10006detail11EmptyKernelIvEEvv)
        /*0038*/ 	.word	0x00000000


	//----- nvinfo : EIATTR_MIN_STACK_SIZE
	.align		4
.L_52:
        /*003c*/ 	.byte	0x04, 0x12
        /*003e*/ 	.short	(.L_54 - .L_53)
	.align		4
.L_53:
        /*0040*/ 	.word	index@(_Z6matMulPfS_S_iii)
        /*0044*/ 	.word	0x00000000
.L_54:


//--------------------- .nv.compat                --------------------------
	.section	.nv.compat,"",@"SHT_CUDA_COMPAT_INFO"
	.align	4
        /*0000*/ 	.byte	0x02, 0x09, 0x00, 0x00, 0x02, 0x02, 0x01, 0x00, 0x02, 0x05, 0x05, 0x00, 0x03, 0x07, 0x01, 0x01
        /*0010*/ 	.byte	0x02, 0x03, 0x00, 0x00, 0x02, 0x06, 0x01, 0x00, 0x04, 0x0b, 0x08, 0x00, 0x09, 0x00, 0x00, 0x00
        /*0020*/ 	.byte	0x00, 0x00, 0x00, 0x00


//--------------------- .nv.info._ZN3cub18CUB_300001_SM_10006detail11EmptyKernelIvEEvv --------------------------
	.section	.nv.info._ZN3cub18CUB_300001_SM_10006detail11EmptyKernelIvEEvv,"",@"SHT_CUDA_INFO"
	.sectionflags	@""
	.align	4


	//----- nvinfo : EIATTR_CUDA_API_VERSION
	.align		4
        /*0000*/ 	.byte	0x04, 0x37
        /*0002*/ 	.short	(.L_56 - .L_55)
.L_55:
        /*0004*/ 	.word	0x00000082


	//----- nvinfo : EIATTR_SPARSE_MMA_MASK
	.align		4
.L_56:
        /*0008*/ 	.byte	0x03, 0x50
        /*000a*/ 	.short	0x0000


	//----- nvinfo : EIATTR_MAXREG_COUNT
	.align		4
        /*000c*/ 	.byte	0x03, 0x1b
        /*000e*/ 	.short	0x00ff


	//----- nvinfo : EIATTR_MERCURY_ISA_VERSION
	.align		4
        /*0010*/ 	.byte	0x03, 0x5f
        /*0012*/ 	.short	0x0101


	//----- nvinfo : EIATTR_VRC_CTA_INIT_COUNT
	.align		4
        /*0014*/ 	.byte	0x02, 0x4a
	.zero		1
	.zero		1


	//----- nvinfo : EIATTR_EXIT_INSTR_OFFSETS
	.align		4
        /*0018*/ 	.byte	0x04, 0x1c
        /*001a*/ 	.short	(.L_58 - .L_57)


	//   ....[0]....
.L_57:
        /*001c*/ 	.word	0x00000010


	//----- nvinfo : EIATTR_SW_WAR
	.align		4
.L_58:
        /*0020*/ 	.byte	0x04, 0x36
        /*0022*/ 	.short	(.L_60 - .L_59)
.L_59:
        /*0024*/ 	.word	0x00000008
.L_60:


//--------------------- .nv.info._Z6matMulPfS_S_iii --------------------------
	.section	.nv.info._Z6matMulPfS_S_iii,"",@"SHT_CUDA_INFO"
	.sectionflags	@""
	.align	4


	//----- nvinfo : EIATTR_CUDA_API_VERSION
	.align		4
        /*0000*/ 	.byte	0x04, 0x37
        /*0002*/ 	.short	(.L_62 - .L_61)
.L_61:
        /*0004*/ 	.word	0x00000082


	//----- nvinfo : EIATTR_KPARAM_INFO
	.align		4
.L_62:
        /*0008*/ 	.byte	0x04, 0x17
        /*000a*/ 	.short	(.L_64 - .L_63)
.L_63:
        /*000c*/ 	.word	0x00000000
        /*0010*/ 	.short	0x0005
        /*0012*/ 	.short	0x0020
        /*0014*/ 	.byte	0x00, 0xf0, 0x11, 0x00


	//----- nvinfo : EIATTR_KPARAM_INFO
	.align		4
.L_64:
        /*0018*/ 	.byte	0x04, 0x17
        /*001a*/ 	.short	(.L_66 - .L_65)
.L_65:
        /*001c*/ 	.word	0x00000000
        /*0020*/ 	.short	0x0004
        /*0022*/ 	.short	0x001c
        /*0024*/ 	.byte	0x00, 0xf0, 0x11, 0x00


	//----- nvinfo : EIATTR_KPARAM_INFO
	.align		4
.L_66:
        /*0028*/ 	.byte	0x04, 0x17
        /*002a*/ 	.short	(.L_68 - .L_67)
.L_67:
        /*002c*/ 	.word	0x00000000
        /*0030*/ 	.short	0x0003
        /*0032*/ 	.short	0x0018
        /*0034*/ 	.byte	0x00, 0xf0, 0x11, 0x00


	//----- nvinfo : EIATTR_KPARAM_INFO
	.align		4
.L_68:
        /*0038*/ 	.byte	0x04, 0x17
        /*003a*/ 	.short	(.L_70 - .L_69)
.L_69:
        /*003c*/ 	.word	0x00000000
        /*0040*/ 	.short	0x0002
        /*0042*/ 	.short	0x0010
        /*0044*/ 	.byte	0x00, 0xf5, 0x21, 0x00


	//----- nvinfo : EIATTR_KPARAM_INFO
	.align		4
.L_70:
        /*0048*/ 	.byte	0x04, 0x17
        /*004a*/ 	.short	(.L_72 - .L_71)
.L_71:
        /*004c*/ 	.word	0x00000000
        /*0050*/ 	.short	0x0001
        /*0052*/ 	.short	0x0008
        /*0054*/ 	.byte	0x00, 0xf5, 0x21, 0x00


	//----- nvinfo : EIATTR_KPARAM_INFO
	.align		4
.L_72:
        /*0058*/ 	.byte	0x04, 0x17
        /*005a*/ 	.short	(.L_74 - .L_73)
.L_73:
        /*005c*/ 	.word	0x00000000
        /*0060*/ 	.short	0x0000
        /*0062*/ 	.short	0x0000
        /*0064*/ 	.byte	0x00, 0xf5, 0x21, 0x00


	//----- nvinfo : EIATTR_SPARSE_MMA_MASK
	.align		4
.L_74:
        /*0068*/ 	.byte	0x03, 0x50
        /*006a*/ 	.short	0x0000


	//----- nvinfo : EIATTR_MAXREG_COUNT
	.align		4
        /*006c*/ 	.byte	0x03, 0x1b
        /*006e*/ 	.short	0x00ff


	//----- nvinfo : EIATTR_MERCURY_ISA_VERSION
	.align		4
        /*0070*/ 	.byte	0x03, 0x5f
        /*0072*/ 	.short	0x0101


	//----- nvinfo : EIATTR_VRC_CTA_INIT_COUNT
	.align		4
        /*0074*/ 	.byte	0x02, 0x4a
	.zero		1
	.zero		1


	//----- nvinfo : EIATTR_EXIT_INSTR_OFFSETS
	.align		4
        /*0078*/ 	.byte	0x04, 0x1c
        /*007a*/ 	.short	(.L_76 - .L_75)


	//   ....[0]....
.L_75:
        /*007c*/ 	.word	0x000000d0


	//   ....[1]....
        /*0080*/ 	.word	0x000008f0


	//----- nvinfo : EIATTR_CBANK_PARAM_SIZE
	.align		4
.L_76:
        /*0084*/ 	.byte	0x03, 0x19
        /*0086*/ 	.short	0x0024


	//----- nvinfo : EIATTR_PARAM_CBANK
	.align		4
        /*0088*/ 	.byte	0x04, 0x0a
        /*008a*/ 	.short	(.L_78 - .L_77)
	.align		4
.L_77:
        /*008c*/ 	.word	index@(.nv.constant0._Z6matMulPfS_S_iii)
        /*0090*/ 	.short	0x0380
        /*0092*/ 	.short	0x0024


	//----- nvinfo : EIATTR_SW_WAR
	.align		4
.L_78:
        /*0094*/ 	.byte	0x04, 0x36
        /*0096*/ 	.short	(.L_80 - .L_79)
.L_79:
        /*0098*/ 	.word	0x00000008
.L_80:


//--------------------- .nv.callgraph             --------------------------
	.section	.nv.callgraph,"",@"SHT_CUDA_CALLGRAPH"
	.align	4
	.sectionentsize	8
	.align		4
        /*0000*/ 	.word	0x00000000
	.align		4
        /*0004*/ 	.word	0xffffffff
	.align		4
        /*0008*/ 	.word	0x00000000
	.align		4
        /*000c*/ 	.word	0xfffffffe
	.align		4
        /*0010*/ 	.word	0x00000000
	.align		4
        /*0014*/ 	.word	0xfffffffd
	.align		4
        /*0018*/ 	.word	0x00000000
	.align		4
        /*001c*/ 	.word	0xfffffffc


//--------------------- .nv.constant4             --------------------------
	.section	.nv.constant4,"a",@progbits
	.align	8
	.align		8
.nv.constant4:
        /*0000*/ 	.dword	_ZN34_INTERNAL_3660eae9_4_k_cu_counter14cuda3std3__45__cpo5beginE
	.align		8
        /*0008*/ 	.dword	_ZN34_INTERNAL_3660eae9_4_k_cu_counter14cuda3std3__45__cpo3endE
	.align		8
        /*0010*/ 	.dword	_ZN34_INTERNAL_3660eae9_4_k_cu_counter14cuda3std3__45__cpo6cbeginE
	.align		8
        /*0018*/ 	.dword	_ZN34_INTERNAL_3660eae9_4_k_cu_counter14cuda3std3__45__cpo4cendE
	.align		8
        /*0020*/ 	.dword	_ZN34_INTERNAL_3660eae9_4_k_cu_counter14cuda3std3__45__cpo6rbeginE
	.align		8
        /*0028*/ 	.dword	_ZN34_INTERNAL_3660eae9_4_k_cu_counter14cuda3std3__45__cpo4rendE
	.align		8
        /*0030*/ 	.dword	_ZN34_INTERNAL_3660eae9_4_k_cu_counter14cuda3std3__45__cpo7crbeginE
	.align		8
        /*0038*/ 	.dword	_ZN34_INTERNAL_3660eae9_4_k_cu_counter14cuda3std3__45__cpo5crendE
	.align		8
        /*0040*/ 	.dword	_ZN34_INTERNAL_3660eae9_4_k_cu_counter14cuda3std3__436_GLOBAL__N__3660eae9_4_k_cu_counter16ignoreE
	.align		8
        /*0048*/ 	.dword	_ZN34_INTERNAL_3660eae9_4_k_cu_counter14cuda3std3__419piecewise_constructE
	.align		8
        /*0050*/ 	.dword	_ZN34_INTERNAL_3660eae9_4_k_cu_counter14cuda3std3__48in_placeE
	.align		8
        /*0058*/ 	.dword	_ZN34_INTERNAL_3660eae9_4_k_cu_counter14cuda3std3__420unreachable_sentinelE
	.align		8
        /*0060*/ 	.dword	_ZN34_INTERNAL_3660eae9_4_k_cu_counter14cuda3std3__47nulloptE
	.align		8
        /*0068*/ 	.dword	_ZN34_INTERNAL_3660eae9_4_k_cu_counter14cuda3std3__48unexpectE
	.align		8
        /*0070*/ 	.dword	_ZN34_INTERNAL_3660eae9_4_k_cu_counter14cuda3std6ranges3__45__cpo4swapE
	.align		8
        /*0078*/ 	.dword	_ZN34_INTERNAL_3660eae9_4_k_cu_counter14cuda3std6ranges3__45__cpo9iter_moveE
	.align		8
        /*0080*/ 	.dword	_ZN34_INTERNAL_3660eae9_4_k_cu_counter14cuda3std6ranges3__45__cpo5beginE
	.align		8
        /*0088*/ 	.dword	_ZN34_INTERNAL_3660eae9_4_k_cu_counter14cuda3std6ranges3__45__cpo3endE
	.align		8
        /*0090*/ 	.dword	_ZN34_INTERNAL_3660eae9_4_k_cu_counter14cuda3std6ranges3__45__cpo6cbeginE
	.align		8
        /*0098*/ 	.dword	_ZN34_INTERNAL_3660eae9_4_k_cu_counter14cuda3std6ranges3__45__cpo4cendE
	.align		8
        /*00a0*/ 	.dword	_ZN34_INTERNAL_3660eae9_4_k_cu_counter14cuda3std6ranges3__45__cpo7advanceE
	.align		8
        /*00a8*/ 	.dword	_ZN34_INTERNAL_3660eae9_4_k_cu_counter14cuda3std6ranges3__45__cpo9iter_swapE
	.align		8
        /*00b0*/ 	.dword	_ZN34_INTERNAL_3660eae9_4_k_cu_counter14cuda3std6ranges3__45__cpo4nextE
	.align		8
        /*00b8*/ 	.dword	_ZN34_INTERNAL_3660eae9_4_k_cu_counter14cuda3std6ranges3__45__cpo4prevE
	.align		8
        /*00c0*/ 	.dword	_ZN34_INTERNAL_3660eae9_4_k_cu_counter14cuda3std6ranges3__45__cpo4dataE
	.align		8
        /*00c8*/ 	.dword	_ZN34_INTERNAL_3660eae9_4_k_cu_counter14cuda3std6ranges3__45__cpo5cdataE
	.align		8
        /*00d0*/ 	.dword	_ZN34_INTERNAL_3660eae9_4_k_cu_counter14cuda3std6ranges3__45__cpo4sizeE
	.align		8
        /*00d8*/ 	.dword	_ZN34_INTERNAL_3660eae9_4_k_cu_counter14cuda3std6ranges3__45__cpo5ssizeE
	.align		8
        /*00e0*/ 	.dword	_ZN34_INTERNAL_3660eae9_4_k_cu_counter14cuda3std6ranges3__45__cpo8distanceE
	.align		8
        /*00e8*/ 	.dword	_ZN34_INTERNAL_3660eae9_4_k_cu_counter16thrust24THRUST_300001_SM_1000_NS8cuda_cub3parE
	.align		8
        /*00f0*/ 	.dword	_ZN34_INTERNAL_3660eae9_4_k_cu_counter16thrust24THRUST_300001_SM_1000_NS8cuda_cub10par_nosyncE
	.align		8
        /*00f8*/ 	.dword	_ZN34_INTERNAL_3660eae9_4_k_cu_counter16thrust24THRUST_300001_SM_1000_NS6system6detail10sequential3seqE
	.align		8
        /*0100*/ 	.dword	_ZN34_INTERNAL_3660eae9_4_k_cu_counter16thrust24THRUST_300001_SM_1000_NS12placeholders2_1E
	.align		8
        /*0108*/ 	.dword	_ZN34_INTERNAL_3660eae9_4_k_cu_counter16thrust24THRUST_300001_SM_1000_NS12placeholders2_2E
	.align		8
        /*0110*/ 	.dword	_ZN34_INTERNAL_3660eae9_4_k_cu_counter16thrust24THRUST_300001_SM_1000_NS12placeholders2_3E
	.align		8
        /*0118*/ 	.dword	_ZN34_INTERNAL_3660eae9_4_k_cu_counter16thrust24THRUST_300001_SM_1000_NS12placeholders2_4E
	.align		8
        /*0120*/ 	.dword	_ZN34_INTERNAL_3660eae9_4_k_cu_counter16thrust24THRUST_300001_SM_1000_NS12placeholders2_5E
	.align		8
        /*0128*/ 	.dword	_ZN34_INTERNAL_3660eae9_4_k_cu_counter16thrust24THRUST_300001_SM_1000_NS12placeholders2_6E
	.align		8
        /*0130*/ 	.dword	_ZN34_INTERNAL_3660eae9_4_k_cu_counter16thrust24THRUST_300001_SM_1000_NS12placeholders2_7E
	.align		8
        /*0138*/ 	.dword	_ZN34_INTERNAL_3660eae9_4_k_cu_counter16thrust24THRUST_300001_SM_1000_NS12placeholders2_8E
	.align		8
        /*0140*/ 	.dword	_ZN34_INTERNAL_3660eae9_4_k_cu_counter16thrust24THRUST_300001_SM_1000_NS12placeholders2_9E
	.align		8
        /*0148*/ 	.dword	_ZN34_INTERNAL_3660eae9_4_k_cu_counter16thrust24THRUST_300001_SM_1000_NS12placeholders3_10E
	.align		8
        /*0150*/ 	.dword	_ZN34_INTERNAL_3660eae9_4_k_cu_counter16thrust24THRUST_300001_SM_1000_NS3seqE


//--------------------- .text._ZN3cub18CUB_300001_SM_10006detail11EmptyKernelIvEEvv --------------------------
	.section	.text._ZN3cub18CUB_300001_SM_10006detail11EmptyKernelIvEEvv,"ax",@progbits
	.align	128
        .global         _ZN3cub18CUB_300001_SM_10006detail11EmptyKernelIvEEvv
        .type           _ZN3cub18CUB_300001_SM_10006detail11EmptyKernelIvEEvv,@function
        .size           _ZN3cub18CUB_300001_SM_10006detail11EmptyKernelIvEEvv,(.L_x_6 - _ZN3cub18CUB_300001_SM_10006detail11EmptyKernelIvEEvv)
        .other          _ZN3cub18CUB_300001_SM_10006detail11EmptyKernelIvEEvv,@"STO_CUDA_ENTRY STV_DEFAULT"
_ZN3cub18CUB_300001_SM_10006detail11EmptyKernelIvEEvv:
.text._ZN3cub18CUB_300001_SM_10006detail11EmptyKernelIvEEvv:
[----:B------:R-:W-:Y:S01]  /*0000*/  LDC R1, c[0x0][0x37c] ;  /* 0x0000df00ff017b82 */ /* 0x000fe20000000800 */
[----:B------:R-:W-:Y:S05]  /*0010*/  EXIT ;  /* 0x000000000000794d */ /* 0x000fea0003800000 */
.L_x_0:
[----:B------:R-:W-:-:S00]  /*0020*/  BRA `(.L_x_0) ;  /* 0xfffffffc00fc7947 */ /* 0x000fc0000383ffff */
[----:B------:R-:W-:-:S00]  /*0030*/  NOP ;  /* 0x0000000000007918 */ /* 0x000fc00000000000 */
        /* <DEDUP_REMOVED lines=12> */
.L_x_6:


//--------------------- .text._Z6matMulPfS_S_iii  --------------------------
	.section	.text._Z6matMulPfS_S_iii,"ax",@progbits
	.align	128
        .global         _Z6matMulPfS_S_iii
        .type           _Z6matMulPfS_S_iii,@function
        .size           _Z6matMulPfS_S_iii,(.L_x_7 - _Z6matMulPfS_S_iii)
        .other          _Z6matMulPfS_S_iii,@"STO_CUDA_ENTRY STV_DEFAULT"
_Z6matMulPfS_S_iii:
.text._Z6matMulPfS_S_iii:
[----:B------:R-:W-:Y:S01]  /*0000*/  LDC R1, c[0x0][0x37c] ;  /* 0x0000df00ff017b82 */ /* 0x000fe20000000800 */
[----:B------:R-:W0:Y:S07]  /*0010*/  S2R R5, SR_TID.X ;  /* 0x0000000000057919 */ /* 0x000e2e0000002100 */
[----:B------:R-:W1:Y:S01]  /*0020*/  LDC R16, c[0x0][0x364] ;  /* 0x0000d900ff107b82 */ /* 0x000e620000000800 */
[----:B------:R-:W2:Y:S01]  /*0030*/  LDCU UR6, c[0x0][0x398] ;  /* 0x00007300ff0677ac */ /* 0x000ea20008000800 */
[----:B------:R-:W1:Y:S06]  /*0040*/  S2R R3, SR_TID.Y ;  /* 0x0000000000037919 */ /* 0x000e6c0000002200 */
[----:B------:R-:W0:Y:S08]  /*0050*/  S2UR UR5, SR_CTAID.X ;  /* 0x00000000000579c3 */ /* 0x000e300000002500 */
[----:B------:R-:W0:Y:S08]  /*0060*/  LDC R0, c[0x0][0x360] ;  /* 0x0000d800ff007b82 */ /* 0x000e300000000800 */
[----:B------:R-:W1:Y:S08]  /*0070*/  S2UR UR4, SR_CTAID.Y ;  /* 0x00000000000479c3 */ /* 0x000e700000002600 */
[----:B------:R-:W3:Y:S01]  /*0080*/  LDC R17, c[0x0][0x3a0] ;  /* 0x0000e800ff117b82 */ /* 0x000ee20000000800 */
[----:B0-----:R-:W-:-:S02]  /*0090*/  IMAD R0, R0, UR5, R5 ;  /* 0x0000000500007c24 */ /* 0x001fc4000f8e0205 */
[----:B-1----:R-:W-:-:S03]  /*00a0*/  IMAD R16, R16, UR4, R3 ;  /* 0x0000000410107c24 */ /* 0x002fc6000f8e0203 */
[----:B---3--:R-:W-:-:S04]  /*00b0*/  ISETP.GE.AND P0, PT, R0, R17, PT ;  /* 0x000000110000720c */ /* 0x008fc80003f06270 */
[----:B--2---:R-:W-:-:S13]  /*00c0*/  ISETP.GE.OR P0, PT, R16, UR6, P0 ;  /* 0x0000000610007c0c */ /* 0x004fda0008706670 */
[----:B------:R-:W-:Y:S05]  /*00d0*/  @P0 EXIT ;  /* 0x000000000000094d */ /* 0x000fea0003800000 */
[----:B------:R-:W0:Y:S01]  /*00e0*/  LDC R19, c[0x0][0x39c] ;  /* 0x0000e700ff137b82 */ /* 0x000e220000000800 */
[----:B------:R-:W1:Y:S01]  /*00f0*/  LDCU.64 UR4, c[0x0][0x358] ;  /* 0x00006b00ff0477ac */ /* 0x000e620008000a00 */
[----:B------:R-:W-:Y:S01]  /*0100*/  HFMA2 R24, -RZ, RZ, 0, 0 ;  /* 0x00000000ff187431 */ /* 0x000fe200000001ff */
[----:B0-----:R-:W-:-:S13]  /*0110*/  ISETP.GE.AND P0, PT, R19, 0x1, PT ;  /* 0x000000011300780c */ /* 0x001fda0003f06270 */
[----:B-1----:R-:W-:Y:S05]  /*0120*/  @!P0 BRA `(.L_x_1) ;  /* 0x0000000400e08947 */ /* 0x002fea0003800000 */
[C---:B------:R-:W-:Y:S01]  /*0130*/  ISETP.GE.U32.AND P1, PT, R19.reuse, 0x8, PT ;  /* 0x000000081300780c */ /* 0x040fe20003f26070 */
[----:B------:R-:W-:Y:S01]  /*0140*/  IMAD R20, R16, R19, RZ ;  /* 0x0000001310147224 */ /* 0x000fe200078e02ff */
[----:B------:R-:W-:Y:S02]  /*0150*/  LOP3.LUT R27, R19, 0x7, RZ, 0xc0, !PT ;  /* 0x00000007131b7812 */ /* 0x000fe400078ec0ff */
[----:B------:R-:W-:Y:S02]  /*0160*/  MOV R24, RZ ;  /* 0x000000ff00187202 */ /* 0x000fe40000000f00 */
[----:B------:R-:W-:Y:S02]  /*0170*/  ISETP.NE.AND P0, PT, R27, RZ, PT ;  /* 0x000000ff1b00720c */ /* 0x000fe40003f05270 */
[----:B------:R-:W-:-:S05]  /*0180*/  MOV R21, RZ ;  /* 0x000000ff00157202 */ /* 0x000fca0000000f00 */
[----:B------:R-:W-:Y:S06]  /*0190*/  @!P1 BRA `(.L_x_2) ;  /* 0x0000000000c49947 */ /* 0x000fec0003800000 */
[----:B------:R-:W0:Y:S01]  /*01a0*/  LDC.64 R2, c[0x0][0x380] ;  /* 0x0000e000ff027b82 */ /* 0x000e220000000a00 */
[----:B------:R-:W-:Y:S02]  /*01b0*/  LOP3.LUT R21, R19, 0x7ffffff8, RZ, 0xc0, !PT ;  /* 0x7ffffff813157812 */ /* 0x000fe400078ec0ff */
[----:B------:R-:W-:Y:S02]  /*01c0*/  MOV R24, RZ ;  /* 0x000000ff00187202 */ /* 0x000fe40000000f00 */
[----:B------:R-:W-:Y:S02]  /*01d0*/  MOV R18, R0 ;  /* 0x0000000000127202 */ /* 0x000fe40000000f00 */
[----:B------:R-:W-:Y:S01]  /*01e0*/  IADD3 R22, PT, PT, -R21, RZ, RZ ;  /* 0x000000ff15167210 */ /* 0x000fe20007ffe1ff */
[----:B0-----:R-:W-:-:S03]  /*01f0*/  IMAD.WIDE.U32 R2, R20, 0x4, R2 ;  /* 0x0000000414027825 */ /* 0x001fc600078e0002 */
[----:B------:R-:W-:-:S04]  /*0200*/  IADD3 R4, P1, PT, R2, 0x10, RZ ;  /* 0x0000001002047810 */ /* 0x000fc80007f3e0ff */
[----:B------:R-:W-:-:S09]  /*0210*/  IADD3.X R5, PT, PT, RZ, R3, RZ, P1, !PT ;  /* 0x00000003ff057210 */ /* 0x000fd20000ffe4ff */
.L_x_3:
[----:B------:R-:W0:Y:S01]  /*0220*/  LDC.64 R14, c[0x0][0x388] ;  /* 0x0000e200ff0e7b82 */ /* 0x000e220000000a00 */
[----:B------:R-:W-:Y:S02]  /*0230*/  MOV R2, R4 ;  /* 0x0000000400027202 */ /* 0x000fe40000000f00 */
[----:B------:R-:W-:-:S05]  /*0240*/  MOV R3, R5 ;  /* 0x0000000500037202 */ /* 0x000fca0000000f00 */
[----:B------:R-:W2:Y:S04]  /*0250*/  LDG.E R25, desc[UR4][R2.64+-0x10] ;  /* 0xfffff00402197981 */ /* 0x000ea8000c1e1900 */
[----:B------:R-:W3:Y:S04]  /*0260*/  LDG.E R23, desc[UR4][R2.64+-0xc] ;  /* 0xfffff40402177981 */ /* 0x000ee8000c1e1900 */
[----:B------:R-:W4:Y:S04]  /*0270*/  LDG.E R29, desc[UR4][R2.64+-0x8] ;  /* 0xfffff804021d7981 */ /* 0x000f28000c1e1900 */
[----:B------:R-:W5:Y:S01]  /*0280*/  LDG.E R28, desc[UR4][R2.64+-0x4] ;  /* 0xfffffc04021c7981 */ /* 0x000f62000c1e1900 */
[----:B0-----:R-:W-:-:S05]  /*0290*/  IMAD.WIDE R14, R18, 0x4, R14 ;  /* 0x00000004120e7825 */ /* 0x001fca00078e020e */
[----:B------:R0:W2:Y:S01]  /*02a0*/  LDG.E R26, desc[UR4][R14.64] ;  /* 0x000000040e1a7981 */ /* 0x0000a2000c1e1900 */
[----:B------:R-:W-:-:S04]  /*02b0*/  IMAD.WIDE R12, R17, 0x4, R14 ;  /* 0x00000004110c7825 */ /* 0x000fc800078e020e */
[C---:B------:R-:W-:Y:S02]  /*02c0*/  IMAD.WIDE R4, R17.reuse, 0x4, R12 ;  /* 0x0000000411047825 */ /* 0x040fe400078e020c */
[----:B------:R-:W3:Y:S02]  /*02d0*/  LDG.E R12, desc[UR4][R12.64] ;  /* 0x000000040c0c7981 */ /* 0x000ee4000c1e1900 */
[C---:B------:R-:W-:Y:S02]  /*02e0*/  IMAD.WIDE R8, R17.reuse, 0x4, R4 ;  /* 0x0000000411087825 */ /* 0x040fe400078e0204 */
[----:B------:R-:W4:Y:S02]  /*02f0*/  LDG.E R4, desc[UR4][R4.64] ;  /* 0x0000000404047981 */ /* 0x000f24000c1e1900 */
[C---:B------:R-:W-:Y:S02]  /*0300*/  IMAD.WIDE R6, R17.reuse, 0x4, R8 ;  /* 0x0000000411067825 */ /* 0x040fe400078e0208 */
[----:B------:R-:W5:Y:S02]  /*0310*/  LDG.E R8, desc[UR4][R8.64] ;  /* 0x0000000408087981 */ /* 0x000f64000c1e1900 */
[----:B------:R-:W-:-:S02]  /*0320*/  IMAD.WIDE R10, R17, 0x4, R6 ;  /* 0x00000004110a7825 */ /* 0x000fc400078e0206 */
[----:B------:R-:W5:Y:S04]  /*0330*/  LDG.E R5, desc[UR4][R2.64] ;  /* 0x0000000402057981 */ /* 0x000f68000c1e1900 */
[----:B------:R-:W5:Y:S01]  /*0340*/  LDG.E R6, desc[UR4][R6.64] ;  /* 0x0000000406067981 */ /* 0x000f62000c1e1900 */
[----:B0-----:R-:W-:-:S03]  /*0350*/  IMAD.WIDE R14, R17, 0x4, R10 ;  /* 0x00000004110e7825 */ /* 0x001fc600078e020a */
[----:B------:R-:W5:Y:S04]  /*0360*/  LDG.E R10, desc[UR4][R10.64] ;  /* 0x000000040a0a7981 */ /* 0x000f68000c1e1900 */
[----:B------:R-:W5:Y:S04]  /*0370*/  LDG.E R13, desc[UR4][R14.64] ;  /* 0x000000040e0d7981 */ /* 0x000f68000c1e1900 */
[----:B------:R-:W5:Y:S04]  /*0380*/  LDG.E R7, desc[UR4][R2.64+0x4] ;  /* 0x0000040402077981 */ /* 0x000f68000c1e1900 */
[----:B------:R-:W5:Y:S01]  /*0390*/  LDG.E R9, desc[UR4][R2.64+0xc] ;  /* 0x00000c0402097981 */ /* 0x000f62000c1e1900 */
[----:B--2---:R-:W-:Y:S01]  /*03a0*/  FFMA R26, R25, R26, R24 ;  /* 0x0000001a191a7223 */ /* 0x004fe20000000018 */
[----:B------:R-:W-:-:S02]  /*03b0*/  IMAD.WIDE R24, R17, 0x4, R14 ;  /* 0x0000000411187825 */ /* 0x000fc400078e020e */
[----:B------:R-:W2:Y:S04]  /*03c0*/  LDG.E R14, desc[UR4][R2.64+0x8] ;  /* 0x00000804020e7981 */ /* 0x000ea8000c1e1900 */
[----:B------:R-:W2:Y:S01]  /*03d0*/  LDG.E R24, desc[UR4][R24.64] ;  /* 0x0000000418187981 */ /* 0x000ea2000c1e1900 */
[----:B---3--:R-:W-:Y:S01]  /*03e0*/  FFMA R12, R23, R12, R26 ;  /* 0x0000000c170c7223 */ /* 0x008fe2000000001a */
[----:B------:R-:W-:-:S03]  /*03f0*/  IADD3 R22, PT, PT, R22, 0x8, RZ ;  /* 0x0000000816167810 */ /* 0x000fc60007ffe0ff */
[----:B----4-:R-:W-:Y:S01]  /*0400*/  FFMA R29, R29, R4, R12 ;  /* 0x000000041d1d7223 */ /* 0x010fe2000000000c */
[----:B------:R-:W-:-:S03]  /*0410*/  ISETP.NE.AND P1, PT, R22, RZ, PT ;  /* 0x000000ff1600720c */ /* 0x000fc60003f25270 */
[----:B-----5:R-:W-:Y:S01]  /*0420*/  FFMA R8, R28, R8, R29 ;  /* 0x000000081c087223 */ /* 0x020fe2000000001d */
[----:B------:R-:W-:-:S03]  /*0430*/  IADD3 R4, P2, PT, R2, 0x20, RZ ;  /* 0x0000002002047810 */ /* 0x000fc60007f5e0ff */
[----:B------:R-:W-:Y:S01]  /*0440*/  FFMA R6, R5, R6, R8 ;  /* 0x0000000605067223 */ /* 0x000fe20000000008 */
[----:B------:R-:W-:Y:S02]  /*0450*/  IADD3.X R5, PT, PT, RZ, R3, RZ, P2, !PT ;  /* 0x00000003ff057210 */ /* 0x000fe400017fe4ff */
[----:B------:R-:W-:Y:S01]  /*0460*/  LEA R18, R17, R18, 0x3 ;  /* 0x0000001211127211 */ /* 0x000fe200078e18ff */
[----:B------:R-:W-:-:S04]  /*0470*/  FFMA R7, R7, R10, R6 ;  /* 0x0000000a07077223 */ /* 0x000fc80000000006 */
[----:B--2---:R-:W-:-:S04]  /*0480*/  FFMA R14, R14, R13, R7 ;  /* 0x0000000d0e0e7223 */ /* 0x004fc80000000007 */
[----:B------:R-:W-:Y:S01]  /*0490*/  FFMA R24, R9, R24, R14 ;  /* 0x0000001809187223 */ /* 0x000fe2000000000e */
[----:B------:R-:W-:Y:S06]  /*04a0*/  @P1 BRA `(.L_x_3) ;  /* 0xfffffffc005c1947 */ /* 0x000fec000383ffff */
.L_x_2:
[----:B------:R-:W-:Y:S05]  /*04b0*/  @!P0 BRA `(.L_x_1) ;  /* 0x0000000000fc8947 */ /* 0x000fea0003800000 */
[----:B------:R-:W-:Y:S02]  /*04c0*/  ISETP.GE.U32.AND P1, PT, R27, 0x4, PT ;  /* 0x000000041b00780c */ /* 0x000fe40003f26070 */
[----:B------:R-:W-:-:S04]  /*04d0*/  LOP3.LUT R14, R19, 0x3, RZ, 0xc0, !PT ;  /* 0x00000003130e7812 */ /* 0x000fc800078ec0ff */
[----:B------:R-:W-:-:S07]  /*04e0*/  ISETP.NE.AND P0, PT, R14, RZ, PT ;  /* 0x000000ff0e00720c */ /* 0x000fce0003f05270 */
[----:B------:R-:W-:Y:S06]  /*04f0*/  @!P1 BRA `(.L_x_4) ;  /* 0x00000000006c9947 */ /* 0x000fec0003800000 */
[----:B------:R-:W0:Y:S01]  /*0500*/  LDC.64 R4, c[0x0][0x388] ;  /* 0x0000e200ff047b82 */ /* 0x000e220000000a00 */
[----:B------:R-:W1:Y:S01]  /*0510*/  LDCU.64 UR6, c[0x0][0x380] ;  /* 0x00007000ff0677ac */ /* 0x000e620008000a00 */
[----:B------:R-:W-:Y:S01]  /*0520*/  IMAD R7, R21, R17, R0 ;  /* 0x0000001115077224 */ /* 0x000fe200078e0200 */
[CC--:B------:R-:W-:Y:S02]  /*0530*/  IADD3 R3, PT, PT, R20.reuse, R21.reuse, RZ ;  /* 0x0000001514037210 */ /* 0x0c0fe40007ffe0ff */
[----:B------:R-:W-:-:S03]  /*0540*/  IADD3 R8, P1, PT, R20, R21, RZ ;  /* 0x0000001514087210 */ /* 0x000fc60007f3e0ff */
[----:B------:R-:W2:Y:S01]  /*0550*/  LDC.64 R12, c[0x0][0x380] ;  /* 0x0000e000ff0c7b82 */ /* 0x000ea20000000a00 */
[----:B0-----:R-:W-:-:S04]  /*0560*/  IMAD.WIDE R4, R7, 0x4, R4 ;  /* 0x0000000407047825 */ /* 0x001fc800078e0204 */
[----:B------:R-:W-:Y:S02]  /*0570*/  IMAD.WIDE R6, R17, 0x4, R4 ;  /* 0x0000000411067825 */ /* 0x000fe400078e0204 */
[----:B------:R-:W3:Y:S02]  /*0580*/  LDG.E R4, desc[UR4][R4.64] ;  /* 0x0000000404047981 */ /* 0x000ee4000c1e1900 */
[----:B--2---:R-:W-:Y:S01]  /*0590*/  IMAD.WIDE.U32 R12, R3, 0x4, R12 ;  /* 0x00000004030c7825 */ /* 0x004fe200078e000c */
[----:B------:R-:W-:Y:S02]  /*05a0*/  IADD3.X R3, PT, PT, RZ, RZ, RZ, P1, !PT ;  /* 0x000000ffff037210 */ /* 0x000fe40000ffe4ff */
[----:B-1----:R-:W-:-:S03]  /*05b0*/  LEA R2, P1, R8, UR6, 0x2 ;  /* 0x0000000608027c11 */ /* 0x002fc6000f8210ff */
[----:B------:R-:W3:Y:S01]  /*05c0*/  LDG.E R13, desc[UR4][R12.64] ;  /* 0x000000040c0d7981 */ /* 0x000ee2000c1e1900 */
[----:B------:R-:W-:Y:S01]  /*05d0*/  LEA.HI.X R3, R8, UR7, R3, 0x2, P1 ;  /* 0x0000000708037c11 */ /* 0x000fe200088f1403 */
[C---:B------:R-:W-:Y:S02]  /*05e0*/  IMAD.WIDE R8, R17.reuse, 0x4, R6 ;  /* 0x0000000411087825 */ /* 0x040fe400078e0206 */
[----:B------:R-:W2:Y:S04]  /*05f0*/  LDG.E R6, desc[UR4][R6.64] ;  /* 0x0000000406067981 */ /* 0x000ea8000c1e1900 */
[----:B------:R-:W2:Y:S01]  /*0600*/  LDG.E R15, desc[UR4][R2.64+0x4] ;  /* 0x00000404020f7981 */ /* 0x000ea2000c1e1900 */
[----:B------:R-:W-:-:S03]  /*0610*/  IMAD.WIDE R10, R17, 0x4, R8 ;  /* 0x00000004110a7825 */ /* 0x000fc600078e0208 */
[----:B------:R-:W4:Y:S04]  /*0620*/  LDG.E R22, desc[UR4][R8.64] ;  /* 0x0000000408167981 */ /* 0x000f28000c1e1900 */
[----:B------:R-:W4:Y:S04]  /*0630*/  LDG.E R18, desc[UR4][R2.64+0x8] ;  /* 0x0000080402127981 */ /* 0x000f28000c1e1900 */
[----:B------:R-:W5:Y:S04]  /*0640*/  LDG.E R26, desc[UR4][R2.64+0xc] ;  /* 0x00000c04021a7981 */ /* 0x000f68000c1e1900 */
[----:B------:R-:W5:Y:S01]  /*0650*/  LDG.E R10, desc[UR4][R10.64] ;  /* 0x000000040a0a7981 */ /* 0x000f62000c1e1900 */
[----:B------:R-:W-:Y:S01]  /*0660*/  IADD3 R21, PT, PT, R21, 0x4, RZ ;  /* 0x0000000415157810 */ /* 0x000fe20007ffe0ff */
[----:B---3--:R-:W-:-:S04]  /*0670*/  FFMA R24, R13, R4, R24 ;  /* 0x000000040d187223 */ /* 0x008fc80000000018 */
[----:B--2---:R-:W-:-:S04]  /*0680*/  FFMA R15, R15, R6, R24 ;  /* 0x000000060f0f7223 */ /* 0x004fc80000000018 */
[----:B----4-:R-:W-:-:S04]  /*0690*/  FFMA R15, R18, R22, R15 ;  /* 0x00000016120f7223 */ /* 0x010fc8000000000f */
[----:B-----5:R-:W-:-:S07]  /*06a0*/  FFMA R24, R26, R10, R15 ;  /* 0x0000000a1a187223 */ /* 0x020fce000000000f */
.L_x_4:
[----:B------:R-:W-:Y:S05]  /*06b0*/  @!P0 BRA `(.L_x_1) ;  /* 0x00000000007c8947 */ /* 0x000fea0003800000 */
[----:B------:R-:W-:Y:S01]  /*06c0*/  ISETP.NE.AND P1, PT, R14, 0x1, PT ;  /* 0x000000010e00780c */ /* 0x000fe20003f25270 */
[----:B------:R-:W0:Y:S01]  /*06d0*/  LDC.64 R10, c[0x0][0x380] ;  /* 0x0000e000ff0a7b82 */ /* 0x000e220000000a00 */
[----:B------:R-:W-:-:S04]  /*06e0*/  LOP3.LUT R19, R19, 0x1, RZ, 0xc0, !PT ;  /* 0x0000000113137812 */ /* 0x000fc800078ec0ff */
[----:B------:R-:W-:-:S03]  /*06f0*/  ISETP.NE.U32.AND P0, PT, R19, 0x1, PT ;  /* 0x000000011300780c */ /* 0x000fc60003f05070 */
[----:B------:R-:W1:Y:S04]  /*0700*/  LDC.64 R8, c[0x0][0x388] ;  /* 0x0000e200ff087b82 */ /* 0x000e680000000a00 */
[CC--:B------:R-:W-:Y:S02]  /*0710*/  @P1 IADD3 R13, PT, PT, R20.reuse, R21.reuse, RZ ;  /* 0x00000015140d1210 */ /* 0x0c0fe40007ffe0ff */
[----:B------:R-:W-:Y:S02]  /*0720*/  @P1 IADD3 R12, P2, PT, R20, R21, RZ ;  /* 0x00000015140c1210 */ /* 0x000fe40007f5e0ff */
[----:B------:R-:W2:Y:S02]  /*0730*/  @P1 LDC.64 R2, c[0x0][0x380] ;  /* 0x0000e000ff021b82 */ /* 0x000ea40000000a00 */
[----:B------:R-:W-:-:S06]  /*0740*/  @P1 IADD3.X R14, PT, PT, RZ, RZ, RZ, P2, !PT ;  /* 0x000000ffff0e1210 */ /* 0x000fcc00017fe4ff */
[----:B------:R-:W3:Y:S01]  /*0750*/  LDC.64 R4, c[0x0][0x380] ;  /* 0x0000e000ff047b82 */ /* 0x000ee20000000a00 */
[----:B0-----:R-:W-:-:S04]  /*0760*/  @P1 IMAD.WIDE.U32 R10, R13, 0x4, R10 ;  /* 0x000000040d0a1825 */ /* 0x001fc800078e000a */
[C---:B------:R-:W-:Y:S01]  /*0770*/  @P1 IMAD R13, R21.reuse, R17, R0 ;  /* 0x00000011150d1224 */ /* 0x040fe200078e0200 */
[----:B------:R-:W-:Y:S01]  /*0780*/  @P1 IADD3 R21, PT, PT, R21, 0x2, RZ ;  /* 0x0000000215151810 */ /* 0x000fe20007ffe0ff */
[----:B------:R-:W4:Y:S01]  /*0790*/  @P1 LDG.E R11, desc[UR4][R10.64] ;  /* 0x000000040a0b1981 */ /* 0x000f22000c1e1900 */
[----:B------:R-:W0:Y:S01]  /*07a0*/  LDC.64 R6, c[0x0][0x388] ;  /* 0x0000e200ff067b82 */ /* 0x000e220000000a00 */
[----:B-1----:R-:W-:Y:S01]  /*07b0*/  @P1 IMAD.WIDE R8, R13, 0x4, R8 ;  /* 0x000000040d081825 */ /* 0x002fe200078e0208 */
[----:B------:R-:W-:Y:S02]  /*07c0*/  @!P0 IADD3 R15, PT, PT, R20, R21, RZ ;  /* 0x00000015140f8210 */ /* 0x000fe40007ffe0ff */
[----:B--2---:R-:W-:Y:S01]  /*07d0*/  @P1 LEA R2, P2, R12, R2, 0x2 ;  /* 0x000000020c021211 */ /* 0x004fe200078410ff */
[----:B------:R-:W-:-:S03]  /*07e0*/  @!P0 IMAD R21, R21, R17, R0 ;  /* 0x0000001115158224 */ /* 0x000fc600078e0200 */
[----:B------:R-:W-:Y:S01]  /*07f0*/  @P1 LEA.HI.X R3, R12, R3, R14, 0x2, P2 ;  /* 0x000000030c031211 */ /* 0x000fe200010f140e */
[----:B------:R-:W-:Y:S01]  /*0800*/  @P1 IMAD.WIDE R12, R17, 0x4, R8 ;  /* 0x00000004110c1825 */ /* 0x000fe200078e0208 */
[----:B------:R-:W4:Y:S03]  /*0810*/  @P1 LDG.E R14, desc[UR4][R8.64] ;  /* 0x00000004080e1981 */ /* 0x000f26000c1e1900 */
[----:B---3--:R-:W-:Y:S01]  /*0820*/  @!P0 IMAD.WIDE.U32 R4, R15, 0x4, R4 ;  /* 0x000000040f048825 */ /* 0x008fe200078e0004 */
[----:B------:R-:W2:Y:S04]  /*0830*/  @P1 LDG.E R2, desc[UR4][R2.64+0x4] ;  /* 0x0000040402021981 */ /* 0x000ea8000c1e1900 */
[----:B------:R-:W2:Y:S01]  /*0840*/  @P1 LDG.E R12, desc[UR4][R12.64] ;  /* 0x000000040c0c1981 */ /* 0x000ea2000c1e1900 */
[----:B0-----:R-:W-:-:S03]  /*0850*/  @!P0 IMAD.WIDE R6, R21, 0x4, R6 ;  /* 0x0000000415068825 */ /* 0x001fc600078e0206 */
[----:B------:R-:W3:Y:S04]  /*0860*/  @!P0 LDG.E R5, desc[UR4][R4.64] ;  /* 0x0000000404058981 */ /* 0x000ee8000c1e1900 */
[----:B------:R-:W3:Y:S01]  /*0870*/  @!P0 LDG.E R6, desc[UR4][R6.64] ;  /* 0x0000000406068981 */ /* 0x000ee2000c1e1900 */
[----:B----4-:R-:W-:-:S04]  /*0880*/  @P1 FFMA R11, R11, R14, R24 ;  /* 0x0000000e0b0b1223 */ /* 0x010fc80000000018 */
[----:B--2---:R-:W-:-:S04]  /*0890*/  @P1 FFMA R24, R2, R12, R11 ;  /* 0x0000000c02181223 */ /* 0x004fc8000000000b */
[----:B---3--:R-:W-:-:S07]  /*08a0*/  @!P0 FFMA R24, R5, R6, R24 ;  /* 0x0000000605188223 */ /* 0x008fce0000000018 */
.L_x_1:
[----:B------:R-:W0:Y:S01]  /*08b0*/  LDC.64 R2, c[0x0][0x390] ;  /* 0x0000e400ff027b82 */ /* 0x000e220000000a00 */
[----:B------:R-:W-:-:S04]  /*08c0*/  IMAD R17, R16, R17, R0 ;  /* 0x0000001110117224 */ /* 0x000fc800078e0200 */
[----:B0-----:R-:W-:-:S05]  /*08d0*/  IMAD.WIDE R2, R17, 0x4, R2 ;  /* 0x0000000411027825 */ /* 0x001fca00078e0202 */
[----:B------:R-:W-:Y:S01]  /*08e0*/  STG.E desc[UR4][R2.64], R24 ;  /* 0x0000001802007986 */ /* 0x000fe2000c101904 */
[----:B------:R-:W-:Y:S05]  /*08f0*/  EXIT ;  /* 0x000000000000794d */ /* 0x000fea0003800000 */
.L_x_5:
        /* <DEDUP_REMOVED lines=16> */
.L_x_7:


//--------------------- .nv.shared.reserved.0     --------------------------
	.section	.nv.shared.reserved.0,"aw",@nobits
	.weak		__nv_reservedSMEM_offset_0_alias
	.size		__nv_reservedSMEM_offset_0_alias, 0, 64
	.other		__nv_reservedSMEM_offset_0_alias,@"STO_CUDA_RESERVED_SHARED STV_DEFAULT"
__nv_reservedSMEM_offset_0_alias:
	.zero		0
	.zero		64


//--------------------- .nv.global                --------------------------
	.section	.nv.global,"aw",@nobits
.nv.global:
	.type		_ZN34_INTERNAL_3660eae9_4_k_cu_counter16thrust24THRUST_300001_SM_1000_NS3seqE,@object
	.size		_ZN34_INTERNAL_3660eae9_4_k_cu_counter16thrust24THRUST_300001_SM_1000_NS3seqE,(_ZN34_INTERNAL_3660eae9_4_k_cu_counter14cuda3std3__48in_placeE - _ZN34_INTERNAL_3660eae9_4_k_cu_counter16thrust24THRUST_300001_SM_1000_NS3seqE)
_ZN34_INTERNAL_3660eae9_4_k_cu_counter16thrust24THRUST_300001_SM_1000_NS3seqE:
	.zero		1
	.type		_ZN34_INTERNAL_3660eae9_4_k_cu_counter14cuda3std3__48in_placeE,@object
	.size		_ZN34_INTERNAL_3660eae9_4_k_cu_counter14cuda3std3__48in_placeE,(_ZN34_INTERNAL_3660eae9_4_k_cu_counter14cuda3std6ranges3__45__cpo4sizeE - _ZN34_INTERNAL_3660eae9_4_k_cu_counter14cuda3std3__48in_placeE)
_ZN34_INTERNAL_3660eae9_4_k_cu_counter14cuda3std3__48in_placeE:
	.zero		1
	.type		_ZN34_INTERNAL_3660eae9_4_k_cu_counter14cuda3std6ranges3__45__cpo4sizeE,@object
	.size		_ZN34_INTERNAL_3660eae9_4_k_cu_counter14cuda3std6ranges3__45__cpo4sizeE,(_ZN34_INTERNAL_3660eae9_4_k_cu_counter16thrust24THRUST_300001_SM_1000_NS12placeholders2_3E - _ZN34_INTERNAL_3660eae9_4_k_cu_counter14cuda3std6ranges3__45__cpo4sizeE)
_ZN34_INTERNAL_3660eae9_4_k_cu_counter14cuda3std6ranges3__45__cpo4sizeE:
	.zero		1
	.type		_ZN34_INTERNAL_3660eae9_4_k_cu_counter16thrust24THRUST_300001_SM_1000_NS12placeholders2_3E,@object
	.size		_ZN34_INTERNAL_3660eae9_4_k_cu_counter16thrust24THRUST_300001_SM_1000_NS12placeholders2_3E,(_ZN34_INTERNAL_3660eae9_4_k_cu_counter14cuda3std3__45__cpo6cbeginE - _ZN34_INTERNAL_3660eae9_4_k_cu_counter16thrust24THRUST_300001_SM_1000_NS12placeholders2_3E)
_ZN34_INTERNAL_3660eae9_4_k_cu_counter16thrust24THRUST_300001_SM_1000_NS12placeholders2_3E:
	.zero		1
	.type		_ZN34_INTERNAL_3660eae9_4_k_cu_counter14cuda3std3__45__cpo6cbeginE,@object
	.size		_ZN34_INTERNAL_3660eae9_4_k_cu_counter14cuda3std3__45__cpo6cbeginE,(_ZN34_INTERNAL_3660eae9_4_k_cu_counter14cuda3std6ranges3__45__cpo6cbeginE - _ZN34_INTERNAL_3660eae9_4_k_cu_counter14cuda3std3__45__cpo6cbeginE)
_ZN34_INTERNAL_3660eae9_4_k_cu_counter14cuda3std3__45__cpo6cbeginE:
	.zero		1
	.type		_ZN34_INTERNAL_3660eae9_4_k_cu_counter14cuda3std6ranges3__45__cpo6cbeginE,@object
	.size		_ZN34_INTERNAL_3660eae9_4_k_cu_counter14cuda3std6ranges3__45__cpo6cbeginE,(_ZN34_INTERNAL_3660eae9_4_k_cu_counter16thrust24THRUST_300001_SM_1000_NS12placeholders2_7E - _ZN34_INTERNAL_3660eae9_4_k_cu_counter14cuda3std6ranges3__45__cpo6cbeginE)
_ZN34_INTERNAL_3660eae9_4_k_cu_counter14cuda3std6ranges3__45__cpo6cbeginE:
	.zero		1
	.type		_ZN34_INTERNAL_3660eae9_4_k_cu_counter16thrust24THRUST_300001_SM_1000_NS12placeholders2_7E,@object
	.size		_ZN34_INTERNAL_3660eae9_4_k_cu_counter16thrust24THRUST_300001_SM_1000_NS12placeholders2_7E,(_ZN34_INTERNAL_3660eae9_4_k_cu_counter14cuda3std3__45__cpo7crbeginE - _ZN34_INTERNAL_3660eae9_4_k_cu_counter16thrust24THRUST_300001_SM_1000_NS12placeholders2_7E)
_ZN34_INTERNAL_3660eae9_4_k_cu_counter16thrust24THRUST_300001_SM_1000_NS12placeholders2_7E:
	.zero		1
	.type		_ZN34_INTERNAL_3660eae9_4_k_cu_counter14cuda3std3__45__cpo7crbeginE,@object
	.size		_ZN34_INTERNAL_3660eae9_4_k_cu_counter14cuda3std3__45__cpo7crbeginE,(_ZN34_INTERNAL_3660eae9_4_k_cu_counter14cuda3std6ranges3__45__cpo4nextE - _ZN34_INTERNAL_3660eae9_4_k_cu_counter14cuda3std3__45__cpo7crbeginE)
_ZN34_INTERNAL_3660eae9_4_k_cu_counter14cuda3std3__45__cpo7crbeginE:
	.zero		1
	.type		_ZN34_INTERNAL_3660eae9_4_k_cu_counter14cuda3std6ranges3__45__cpo4nextE,@object
	.size		_ZN34_INTERNAL_3660eae9_4_k_cu_counter14cuda3std6ranges3__45__cpo4nextE,(_ZN34_INTERNAL_3660eae9_4_k_cu_counter14cuda3std6ranges3__45__cpo4swapE - _ZN34_INTERNAL_3660eae9_4_k_cu_counter14cuda3std6ranges3__45__cpo4nextE)
_ZN34_INTERNAL_3660eae9_4_k_cu_counter14cuda3std6ranges3__45__cpo4nextE:
	.zero		1
	.type		_ZN34_INTERNAL_3660eae9_4_k_cu_counter14cuda3std6ranges3__45__cpo4swapE,@object
	.size		_ZN34_INTERNAL_3660eae9_4_k_cu_counter14cuda3std6ranges3__45__cpo4swapE,(_ZN34_INTERNAL_3660eae9_4_k_cu_counter16thrust24THRUST_300001_SM_1000_NS8cuda_cub10par_nosyncE - _ZN34_INTERNAL_3660eae9_4_k_cu_counter14cuda3std6ranges3__45__cpo4swapE)
_ZN34_INTERNAL_3660eae9_4_k_cu_counter14cuda3std6ranges3__45__cpo4swapE:
	.zero		1
	.type		_ZN34_INTERNAL_3660eae9_4_k_cu_counter16thrust24THRUST_300001_SM_1000_NS8cuda_cub10par_nosyncE,@object
	.size		_ZN34_INTERNAL_3660eae9_4_k_cu_counter16thrust24THRUST_300001_SM_1000_NS8cuda_cub10par_nosyncE,(_ZN34_INTERNAL_3660eae9_4_k_cu_counter16thrust24THRUST_300001_SM_1000_NS12placeholders2_9E - _ZN34_INTERNAL_3660eae9_4_k_cu_counter16thrust24THRUST_300001_SM_1000_NS8cuda_cub10par_nosyncE)
_ZN34_INTERNAL_3660eae9_4_k_cu_counter16thrust24THRUST_300001_SM_1000_NS8cuda_cub10par_nosyncE:
	.zero		1
	.type		_ZN34_INTERNAL_3660eae9_4_k_cu_counter16thrust24THRUST_300001_SM_1000_NS12placeholders2_9E,@object
	.size		_ZN34_INTERNAL_3660eae9_4_k_cu_counter16thrust24THRUST_300001_SM_1000_NS12placeholders2_9E,(_ZN34_INTERNAL_3660eae9_4_k_cu_counter14cuda3std3__436_GLOBAL__N__3660eae9_4_k_cu_counter16ignoreE - _ZN34_INTERNAL_3660eae9_4_k_cu_counter16thrust24THRUST_300001_SM_1000_NS12placeholders2_9E)
_ZN34_INTERNAL_3660eae9_4_k_cu_counter16thrust24THRUST_300001_SM_1000_NS12placeholders2_9E:
	.zero		1
	.type		_ZN34_INTERNAL_3660eae9_4_k_cu_counter14cuda3std3__436_GLOBAL__N__3660eae9_4_k_cu_counter16ignoreE,@object
	.size		_ZN34_INTERNAL_3660eae9_4_k_cu_counter14cuda3std3__436_GLOBAL__N__3660eae9_4_k_cu_counter16ignoreE,(_ZN34_INTERNAL_3660eae9_4_k_cu_counter14cuda3std6ranges3__45__cpo4dataE - _ZN34_INTERNAL_3660eae9_4_k_cu_counter14cuda3std3__436_GLOBAL__N__3660eae9_4_k_cu_counter16ignoreE)
_ZN34_INTERNAL_3660eae9_4_k_cu_counter14cuda3std3__436_GLOBAL__N__3660eae9_4_k_cu_counter16ignoreE:
	.zero		1
	.type		_ZN34_INTERNAL_3660eae9_4_k_cu_counter14cuda3std6ranges3__45__cpo4dataE,@object
	.size		_ZN34_INTERNAL_3660eae9_4_k_cu_counter14cuda3std6ranges3__45__cpo4dataE,(_ZN34_INTERNAL_3660eae9_4_k_cu_counter16thrust24THRUST_300001_SM_1000_NS12placeholders2_1E - _ZN34_INTERNAL_3660eae9_4_k_cu_counter14cuda3std6ranges3__45__cpo4dataE)
_ZN34_INTERNAL_3660eae9_4_k_cu_counter14cuda3std6ranges3__45__cpo4dataE:
	.zero		1
	.type		_ZN34_INTERNAL_3660eae9_4_k_cu_counter16thrust24THRUST_300001_SM_1000_NS12placeholders2_1E,@object
	.size		_ZN34_INTERNAL_3660eae9_4_k_cu_counter16thrust24THRUST_300001_SM_1000_NS12placeholders2_1E,(_ZN34_INTERNAL_3660eae9_4_k_cu_counter14cuda3std3__45__cpo5beginE - _ZN34_INTERNAL_3660eae9_4_k_cu_counter16thrust24THRUST_300001_SM_1000_NS12placeholders2_1E)
_ZN34_INTERNAL_3660eae9_4_k_cu_counter16thrust24THRUST_300001_SM_1000_NS12placeholders2_1E:
	.zero		1
	.type		_ZN34_INTERNAL_3660eae9_4_k_cu_counter14cuda3std3__45__cpo5beginE,@object
	.size		_ZN34_INTERNAL_3660eae9_4_k_cu_counter14cuda3std3__45__cpo5beginE,(_ZN34_INTERNAL_3660eae9_4_k_cu_counter14cuda3std6ranges3__45__cpo5beginE - _ZN34_INTERNAL_3660eae9_4_k_cu_counter14cuda3std3__45__cpo5beginE)
_ZN34_INTERNAL_3660eae9_4_k_cu_counter14cuda3std3__45__cpo5beginE:
	.zero		1
	.type		_ZN34_INTERNAL_3660eae9_4_k_cu_counter14cuda3std6ranges3__45__cpo5beginE,@object
	.size		_ZN34_INTERNAL_3660eae9_4_k_cu_counter14cuda3std6ranges3__45__cpo5beginE,(_ZN34_INTERNAL_3660eae9_4_k_cu_counter16thrust24THRUST_300001_SM_1000_NS12placeholders2_5E - _ZN34_INTERNAL_3660eae9_4_k_cu_counter14cuda3std6ranges3__45__cpo5beginE)
_ZN34_INTERNAL_3660eae9_4_k_cu_counter14cuda3std6ranges3__45__cpo5beginE:
	.zero		1
	.type		_ZN34_INTERNAL_3660eae9_4_k_cu_counter16thrust24THRUST_300001_SM_1000_NS12placeholders2_5E,@object
	.size		_ZN34_INTERNAL_3660eae9_4_k_cu_counter16thrust24THRUST_300001_SM_1000_NS12placeholders2_5E,(_ZN34_INTERNAL_3660eae9_4_k_cu_counter14cuda3std3__45__cpo6rbeginE - _ZN34_INTERNAL_3660eae9_4_k_cu_counter16thrust24THRUST_300001_SM_1000_NS12placeholders2_5E)
_ZN34_INTERNAL_3660eae9_4_k_cu_counter16thrust24THRUST_300001_SM_1000_NS12placeholders2_5E:
	.zero		1
	.type		_ZN34_INTERNAL_3660eae9_4_k_cu_counter14cuda3std3__45__cpo6rbeginE,@object
	.size		_ZN34_INTERNAL_3660eae9_4_k_cu_counter14cuda3std3__45__cpo6rbeginE,(_ZN34_INTERNAL_3660eae9_4_k_cu_counter14cuda3std6ranges3__45__cpo7advanceE - _ZN34_INTERNAL_3660eae9_4_k_cu_counter14cuda3std3__45__cpo6rbeginE)
_ZN34_INTERNAL_3660eae9_4_k_cu_counter14cuda3std3__45__cpo6rbeginE:
	.zero		1
	.type		_ZN34_INTERNAL_3660eae9_4_k_cu_counter14cuda3std6ranges3__45__cpo7advanceE,@object
	.size		_ZN34_INTERNAL_3660eae9_4_k_cu_counter14cuda3std6ranges3__45__cpo7advanceE,(_ZN34_INTERNAL_3660eae9_4_k_cu_counter14cuda3std3__47nulloptE - _ZN34_INTERNAL_3660eae9_4_k_cu_counter14cuda3std6ranges3__45__cpo7advanceE)
_ZN34_INTERNAL_3660eae9_4_k_cu_counter14cuda3std6ranges3__45__cpo7advanceE:
	.zero		1
	.type		_ZN34_INTERNAL_3660eae9_4_k_cu_counter14cuda3std3__47nulloptE,@object
	.size		_ZN34_INTERNAL_3660eae9_4_k_cu_counter14cuda3std3__47nulloptE,(_ZN34_INTERNAL_3660eae9_4_k_cu_counter14cuda3std6ranges3__45__cpo8distanceE - _ZN34_INTERNAL_3660eae9_4_k_cu_counter14cuda3std3__47nulloptE)
_ZN34_INTERNAL_3660eae9_4_k_cu_counter14cuda3std3__47nulloptE:
	.zero		1
	.type		_ZN34_INTERNAL_3660eae9_4_k_cu_counter14cuda3std6ranges3__45__cpo8distanceE,@object
	.size		_ZN34_INTERNAL_3660eae9_4_k_cu_counter14cuda3std6ranges3__45__cpo8distanceE,(_ZN34_INTERNAL_3660eae9_4_k_cu_counter16thrust24THRUST_300001_SM_1000_NS12placeholders3_10E - _ZN34_INTERNAL_3660eae9_4_k_cu_counter14cuda3std6ranges3__45__cpo8distanceE)
_ZN34_INTERNAL_3660eae9_4_k_cu_counter14cuda3std6ranges3__45__cpo8distanceE:
	.zero		1
	.type		_ZN34_INTERNAL_3660eae9_4_k_cu_counter16thrust24THRUST_300001_SM_1000_NS12placeholders3_10E,@object
	.size		_ZN34_INTERNAL_3660eae9_4_k_cu_counter16thrust24THRUST_300001_SM_1000_NS12placeholders3_10E,(_ZN34_INTERNAL_3660eae9_4_k_cu_counter14cuda3std3__419piecewise_constructE - _ZN34_INTERNAL_3660eae9_4_k_cu_counter16thrust24THRUST_300001_SM_1000_NS12placeholders3_10E)
_ZN34_INTERNAL_3660eae9_4_k_cu_counter16thrust24THRUST_300001_SM_1000_NS12placeholders3_10E:
	.zero		1
	.type		_ZN34_INTERNAL_3660eae9_4_k_cu_counter14cuda3std3__419piecewise_constructE,@object
	.size		_ZN34_INTERNAL_3660eae9_4_k_cu_counter14cuda3std3__419piecewise_constructE,(_ZN34_INTERNAL_3660eae9_4_k_cu_counter14cuda3std6ranges3__45__cpo5cdataE - _ZN34_INTERNAL_3660eae9_4_k_cu_counter14cuda3std3__419piecewise_constructE)
_ZN34_INTERNAL_3660eae9_4_k_cu_counter14cuda3std3__419piecewise_constructE:
	.zero		1
	.type		_ZN34_INTERNAL_3660eae9_4_k_cu_counter14cuda3std6ranges3__45__cpo5cdataE,@object
	.size		_ZN34_INTERNAL_3660eae9_4_k_cu_counter14cuda3std6ranges3__45__cpo5cdataE,(_ZN34_INTERNAL_3660eae9_4_k_cu_counter16thrust24THRUST_300001_SM_1000_NS12placeholders2_2E - _ZN34_INTERNAL_3660eae9_4_k_cu_counter14cuda3std6ranges3__45__cpo5cdataE)
_ZN34_INTERNAL_3660eae9_4_k_cu_counter14cuda3std6ranges3__45__cpo5cdataE:
	.zero		1
	.type		_ZN34_INTERNAL_3660eae9_4_k_cu_counter16thrust24THRUST_300001_SM_1000_NS12placeholders2_2E,@object
	.size		_ZN34_INTERNAL_3660eae9_4_k_cu_counter16thrust24THRUST_300001_SM_1000_NS12placeholders2_2E,(_ZN34_INTERNAL_3660eae9_4_k_cu_counter14cuda3std3__45__cpo3endE - _ZN34_INTERNAL_3660eae9_4_k_cu_counter16thrust24THRUST_300001_SM_1000_NS12placeholders2_2E)
_ZN34_INTERNAL_3660eae9_4_k_cu_counter16thrust24THRUST_300001_SM_1000_NS12placeholders2_2E:
	.zero		1
	.type		_ZN34_INTERNAL_3660eae9_4_k_cu_counter14cuda3std3__45__cpo3endE,@object
	.size		_ZN34_INTERNAL_3660eae9_4_k_cu_counter14cuda3std3__45__cpo3endE,(_ZN34_INTERNAL_3660eae9_4_k_cu_counter14cuda3std6ranges3__45__cpo3endE - _ZN34_INTERNAL_3660eae9_4_k_cu_counter14cuda3std3__45__cpo3endE)
_ZN34_INTERNAL_3660eae9_4_k_cu_counter14cuda3std3__45__cpo3endE:
	.zero		1
	.type		_ZN34_INTERNAL_3660eae9_4_k_cu_counter14cuda3std6ranges3__45__cpo3endE,@object
	.size		_ZN34_INTERNAL_3660eae9_4_k_cu_counter14cuda3std6ranges3__45__cpo3endE,(_ZN34_INTERNAL_3660eae9_4_k_cu_counter16thrust24THRUST_300001_SM_1000_NS12placeholders2_6E - _ZN34_INTERNAL_3660eae9_4_k_cu_counter14cuda3std6ranges3__45__cpo3endE)
_ZN34_INTERNAL_3660eae9_4_k_cu_counter14cuda3std6ranges3__45__cpo3endE:
	.zero		1
	.type		_ZN34_INTERNAL_3660eae9_4_k_cu_counter16thrust24THRUST_300001_SM_1000_NS12placeholders2_6E,@object
	.size		_ZN34_INTERNAL_3660eae9_4_k_cu_counter16thrust24THRUST_300001_SM_1000_NS12placeholders2_6E,(_ZN34_INTERNAL_3660eae9_4_k_cu_counter14cuda3std3__45__cpo4rendE - _ZN34_INTERNAL_3660eae9_4_k_cu_counter16thrust24THRUST_300001_SM_1000_NS12placeholders2_6E)
_ZN34_INTERNAL_3660eae9_4_k_cu_counter16thrust24THRUST_300001_SM_1000_NS12placeholders2_6E:
	.zero		1
	.type		_ZN34_INTERNAL_3660eae9_4_k_cu_counter14cuda3std3__45__cpo4rendE,@object
	.size		_ZN34_INTERNAL_3660eae9_4_k_cu_counter14cuda3std3__45__cpo4rendE,(_ZN34_INTERNAL_3660eae9_4_k_cu_counter14cuda3std6ranges3__45__cpo9iter_swapE - _ZN34_INTERNAL_3660eae9_4_k_cu_counter14cuda3std3__45__cpo4rendE)
_ZN34_INTERNAL_3660eae9_4_k_cu_counter14cuda3std3__45__cpo4rendE:
	.zero		1
	.type		_ZN34_INTERNAL_3660eae9_4_k_cu_counter14cuda3std6ranges3__45__cpo9iter_swapE,@object
	.size		_ZN34_INTERNAL_3660eae9_4_k_cu_counter14cuda3std6ranges3__45__cpo9iter_swapE,(_ZN34_INTERNAL_3660eae9_4_k_cu_counter14cuda3std3__48unexpectE - _ZN34_INTERNAL_3660eae9_4_k_cu_counter14cuda3std6ranges3__45__cpo9iter_swapE)
_ZN34_INTERNAL_3660eae9_4_k_cu_counter14cuda3std6ranges3__45__cpo9iter_swapE:
	.zero		1
	.type		_ZN34_INTERNAL_3660eae9_4_k_cu_counter14cuda3std3__48unexpectE,@object
	.size		_ZN34_INTERNAL_3660eae9_4_k_cu_counter14cuda3std3__48unexpectE,(_ZN34_INTERNAL_3660eae9_4_k_cu_counter16thrust24THRUST_300001_SM_1000_NS8cuda_cub3parE - _ZN34_INTERNAL_3660eae9_4_k_cu_counter14cuda3std3__48unexpectE)
_ZN34_INTERNAL_3660eae9_4_k_cu_counter14cuda3std3__48unexpectE:
	.zero		1
	.type		_ZN34_INTERNAL_3660eae9_4_k_cu_counter16thrust24THRUST_300001_SM_1000_NS8cuda_cub3parE,@object
	.size		_ZN34_INTERNAL_3660eae9_4_k_cu_counter16thrust24THRUST_300001_SM_1000_NS8cuda_cub3parE,(_ZN34_INTERNAL_3660eae9_4_k_cu_counter16thrust24THRUST_300001_SM_1000_NS12placeholders2_4E - _ZN34_INTERNAL_3660eae9_4_k_cu_counter16thrust24THRUST_300001_SM_1000_NS8cuda_cub3parE)
_ZN34_INTERNAL_3660eae9_4_k_cu_counter16thrust24THRUST_300001_SM_1000_NS8cuda_cub3parE:
	.zero		1
	.type		_ZN34_INTERNAL_3660eae9_4_k_cu_counter16thrust24THRUST_300001_SM_1000_NS12placeholders2_4E,@object
	.size		_ZN34_INTERNAL_3660eae9_4_k_cu_counter16thrust24THRUST_300001_SM_1000_NS12placeholders2_4E,(_ZN34_INTERNAL_3660eae9_4_k_cu_counter14cuda3std3__45__cpo4cendE - _ZN34_INTERNAL_3660eae9_4_k_cu_counter16thrust24THRUST_300001_SM_1000_NS12placeholders2_4E)
_ZN34_INTERNAL_3660eae9_4_k_cu_counter16thrust24THRUST_300001_SM_1000_NS12placeholders2_4E:
	.zero		1
	.type		_ZN34_INTERNAL_3660eae9_4_k_cu_counter14cuda3std3__45__cpo4cendE,@object
	.size		_ZN34_INTERNAL_3660eae9_4_k_cu_counter14cuda3std3__45__cpo4cendE,(_ZN34_INTERNAL_3660eae9_4_k_cu_counter14cuda3std6ranges3__45__cpo4cendE - _ZN34_INTERNAL_3660eae9_4_k_cu_counter14cuda3std3__45__cpo4cendE)
_ZN34_INTERNAL_3660eae9_4_k_cu_counter14cuda3std3__45__cpo4cendE:
	.zero		1
	.type		_ZN34_INTERNAL_3660eae9_4_k_cu_counter14cuda3std6ranges3__45__cpo4cendE,@object
	.size		_ZN34_INTERNAL_3660eae9_4_k_cu_counter14cuda3std6ranges3__45__cpo4cendE,(_ZN34_INTERNAL_3660eae9_4_k_cu_counter14cuda3std3__420unreachable_sentinelE - _ZN34_INTERNAL_3660eae9_4_k_cu_counter14cuda3std6ranges3__45__cpo4cendE)
_ZN34_INTERNAL_3660eae9_4_k_cu_counter14cuda3std6ranges3__45__cpo4cendE:
	.zero		1
	.type		_ZN34_INTERNAL_3660eae9_4_k_cu_counter14cuda3std3__420unreachable_sentinelE,@object
	.size		_ZN34_INTERNAL_3660eae9_4_k_cu_counter14cuda3std3__420unreachable_sentinelE,(_ZN34_INTERNAL_3660eae9_4_k_cu_counter14cuda3std6ranges3__45__cpo5ssizeE - _ZN34_INTERNAL_3660eae9_4_k_cu_counter14cuda3std3__420unreachable_sentinelE)
_ZN34_INTERNAL_3660eae9_4_k_cu_counter14cuda3std3__420unreachable_sentinelE:
	.zero		1
	.type		_ZN34_INTERNAL_3660eae9_4_k_cu_counter14cuda3std6ranges3__45__cpo5ssizeE,@object
	.size		_ZN34_INTERNAL_3660eae9_4_k_cu_counter14cuda3std6ranges3__45__cpo5ssizeE,(_ZN34_INTERNAL_3660eae9_4_k_cu_counter16thrust24THRUST_300001_SM_1000_NS12placeholders2_8E - _ZN34_INTERNAL_3660eae9_4_k_cu_counter14cuda3std6ranges3__45__cpo5ssizeE)
_ZN34_INTERNAL_3660eae9_4_k_cu_counter14cuda3std6ranges3__45__cpo5ssizeE:
	.zero		1
	.type		_ZN34_INTERNAL_3660eae9_4_k_cu_counter16thrust24THRUST_300001_SM_1000_NS12placeholders2_8E,@object
	.size		_ZN34_INTERNAL_3660eae9_4_k_cu_counter16thrust24THRUST_300001_SM_1000_NS12placeholders2_8E,(_ZN34_INTERNAL_3660eae9_4_k_cu_counter14cuda3std3__45__cpo5crendE - _ZN34_INTERNAL_3660eae9_4_k_cu_counter16thrust24THRUST_300001_SM_1000_NS12placeholders2_8E)
_ZN34_INTERNAL_3660eae9_4_k_cu_counter16thrust24THRUST_300001_SM_1000_NS12placeholders2_8E:
	.zero		1
	.type		_ZN34_INTERNAL_3660eae9_4_k_cu_counter14cuda3std3__45__cpo5crendE,@object
	.size		_ZN34_INTERNAL_3660eae9_4_k_cu_counter14cuda3std3__45__cpo5crendE,(_ZN34_INTERNAL_3660eae9_4_k_cu_counter14cuda3std6ranges3__45__cpo4prevE - _ZN34_INTERNAL_3660eae9_4_k_cu_counter14cuda3std3__45__cpo5crendE)
_ZN34_INTERNAL_3660eae9_4_k_cu_counter14cuda3std3__45__cpo5crendE:
	.zero		1
	.type		_ZN34_INTERNAL_3660eae9_4_k_cu_counter14cuda3std6ranges3__45__cpo4prevE,@object
	.size		_ZN34_INTERNAL_3660eae9_4_k_cu_counter14cuda3std6ranges3__45__cpo4prevE,(_ZN34_INTERNAL_3660eae9_4_k_cu_counter14cuda3std6ranges3__45__cpo9iter_moveE - _ZN34_INTERNAL_3660eae9_4_k_cu_counter14cuda3std6ranges3__45__cpo4prevE)
_ZN34_INTERNAL_3660eae9_4_k_cu_counter14cuda3std6ranges3__45__cpo4prevE:
	.zero		1
	.type		_ZN34_INTERNAL_3660eae9_4_k_cu_counter14cuda3std6ranges3__45__cpo9iter_moveE,@object
	.size		_ZN34_INTERNAL_3660eae9_4_k_cu_counter14cuda3std6ranges3__45__cpo9iter_moveE,(_ZN34_INTERNAL_3660eae9_4_k_cu_counter16thrust24THRUST_300001_SM_1000_NS6system6detail10sequential3seqE - _ZN34_INTERNAL_3660eae9_4_k_cu_counter14cuda3std6ranges3__45__cpo9iter_moveE)
_ZN34_INTERNAL_3660eae9_4_k_cu_counter14cuda3std6ranges3__45__cpo9iter_moveE:
	.zero		1
	.type		_ZN34_INTERNAL_3660eae9_4_k_cu_counter16thrust24THRUST_300001_SM_1000_NS6system6detail10sequential3seqE,@object
	.size		_ZN34_INTERNAL_3660eae9_4_k_cu_counter16thrust24THRUST_300001_SM_1000_NS6system6detail10sequential3seqE,(.L_31 - _ZN34_INTERNAL_3660eae9_4_k_cu_counter16thrust24THRUST_300001_SM_1000_NS6system6detail10sequential3seqE)
_ZN34_INTERNAL_3660eae9_4_k_cu_counter16thrust24THRUST_300001_SM_1000_NS6system6detail10sequential3seqE:
	.zero		1
.L_31:


//--------------------- .nv.constant0._ZN3cub18CUB_300001_SM_10006detail11EmptyKernelIvEEvv --------------------------
	.section	.nv.constant0._ZN3cub18CUB_300001_SM_10006detail11EmptyKernelIvEEvv,"a",@progbits
	.sectionflags	@""
	.align	4
.nv.constant0._ZN3cub18CUB_300001_SM_10006detail11EmptyKernelIvEEvv:
	.zero		896


//--------------------- .nv.constant0._Z6matMulPfS_S_iii --------------------------
	.section	.nv.constant0._Z6matMulPfS_S_iii,"a",@progbits
	.sectionflags	@""
	.align	4
.nv.constant0._Z6matMulPfS_S_iii:
	.zero		932


//--------------------- SYMBOLS --------------------------

	.type		.nv.reservedSmem.offset0,@object
	.size		.nv.reservedSmem.offset0,0x4
